//
// Generated by NVIDIA NVVM Compiler
//
// Compiler Build ID: CL-36424714
// Cuda compilation tools, release 13.0, V13.0.88
// Based on NVVM 20.0.0
//

.version 9.0
.target sm_100
.address_size 64

	// .globl	_Z9rearrangePfS_ii

.visible .entry _Z9rearrangePfS_ii(
	.param .u64 .ptr .align 1 _Z9rearrangePfS_ii_param_0,
	.param .u64 .ptr .align 1 _Z9rearrangePfS_ii_param_1,
	.param .u32 _Z9rearrangePfS_ii_param_2,
	.param .u32 _Z9rearrangePfS_ii_param_3
)
{
	.reg .pred 	%p<9>;
	.reg .b32 	%r<30>;
	.reg .b32 	%f<2>;
	.reg .b64 	%rd<11>;

	ld.param.u64 	%rd2, [_Z9rearrangePfS_ii_param_0];
	ld.param.u64 	%rd3, [_Z9rearrangePfS_ii_param_1];
	ld.param.u32 	%r5, [_Z9rearrangePfS_ii_param_2];
	ld.param.u32 	%r6, [_Z9rearrangePfS_ii_param_3];
	cvta.to.global.u64 	%rd1, %rd3;
	mov.u32 	%r7, %ctaid.y;
	mov.u32 	%r8, %ntid.y;
	mov.u32 	%r9, %tid.y;
	mad.lo.s32 	%r1, %r7, %r8, %r9;
	mov.u32 	%r10, %ctaid.x;
	mov.u32 	%r11, %ntid.x;
	mov.u32 	%r12, %tid.x;
	mad.lo.s32 	%r2, %r10, %r11, %r12;
	setp.ge.s32 	%p1, %r1, %r5;
	setp.ge.s32 	%p2, %r2, %r6;
	or.pred  	%p3, %p1, %p2;
	@%p3 bra 	$L__BB0_4;
	shr.u32 	%r13, %r5, 1;
	setp.lt.u32 	%p4, %r1, %r13;
	shl.b32 	%r14, %r1, 1;
	sub.s32 	%r15, %r1, %r13;
	shl.b32 	%r16, %r15, 1;
	or.b32  	%r17, %r16, 1;
	selp.b32 	%r3, %r14, %r17, %p4;
	shr.u32 	%r18, %r6, 31;
	add.s32 	%r19, %r6, %r18;
	shr.s32 	%r20, %r19, 1;
	setp.lt.s32 	%p5, %r2, %r20;
	shl.b32 	%r21, %r2, 1;
	sub.s32 	%r22, %r2, %r20;
	shl.b32 	%r23, %r22, 1;
	or.b32  	%r24, %r23, 1;
	selp.b32 	%r25, %r21, %r24, %p5;
	setp.ge.s32 	%p6, %r3, %r5;
	setp.ge.s32 	%p7, %r25, %r6;
	or.pred  	%p8, %p6, %p7;
	@%p8 bra 	$L__BB0_3;
	mad.lo.s32 	%r28, %r3, %r6, %r25;
	cvta.to.global.u64 	%rd6, %rd2;
	mul.wide.s32 	%rd7, %r28, 4;
	add.s64 	%rd8, %rd6, %rd7;
	ld.global.f32 	%f1, [%rd8];
	mad.lo.s32 	%r29, %r6, %r1, %r2;
	mul.wide.s32 	%rd9, %r29, 4;
	add.s64 	%rd10, %rd1, %rd9;
	st.global.f32 	[%rd10], %f1;
	bra.uni 	$L__BB0_4;
$L__BB0_3:
	mad.lo.s32 	%r26, %r6, %r1, %r2;
	mul.wide.s32 	%rd4, %r26, 4;
	add.s64 	%rd5, %rd1, %rd4;
	mov.b32 	%r27, 0;
	st.global.u32 	[%rd5], %r27;
$L__BB0_4:
	ret;

}
	// .globl	_Z14exclusive_scanPfS_ii
.visible .entry _Z14exclusive_scanPfS_ii(
	.param .u64 .ptr .align 1 _Z14exclusive_scanPfS_ii_param_0,
	.param .u64 .ptr .align 1 _Z14exclusive_scanPfS_ii_param_1,
	.param .u32 _Z14exclusive_scanPfS_ii_param_2,
	.param .u32 _Z14exclusive_scanPfS_ii_param_3
)
{
	.reg .pred 	%p<11>;
	.reg .b32 	%r<32>;
	.reg .b32 	%f<71>;
	.reg .b64 	%rd<42>;

	ld.param.u64 	%rd15, [_Z14exclusive_scanPfS_ii_param_0];
	ld.param.u64 	%rd16, [_Z14exclusive_scanPfS_ii_param_1];
	ld.param.u32 	%r19, [_Z14exclusive_scanPfS_ii_param_2];
	ld.param.u32 	%r18, [_Z14exclusive_scanPfS_ii_param_3];
	cvta.to.global.u64 	%rd1, %rd16;
	cvta.to.global.u64 	%rd2, %rd15;
	mov.u32 	%r20, %ctaid.y;
	mov.u32 	%r21, %ntid.y;
	mov.u32 	%r22, %tid.y;
	mad.lo.s32 	%r1, %r20, %r21, %r22;
	setp.ge.s32 	%p1, %r1, %r19;
	@%p1 bra 	$L__BB1_14;
	mul.lo.s32 	%r2, %r18, %r1;
	setp.lt.s32 	%p2, %r18, 1;
	@%p2 bra 	$L__BB1_14;
	and.b32  	%r3, %r18, 15;
	setp.lt.u32 	%p3, %r18, 16;
	mov.f32 	%f67, 0f00000000;
	mov.b32 	%r29, 0;
	@%p3 bra 	$L__BB1_5;
	and.b32  	%r29, %r18, 2147483632;
	neg.s32 	%r27, %r29;
	mul.wide.u32 	%rd17, %r2, 4;
	add.s64 	%rd18, %rd17, 32;
	add.s64 	%rd39, %rd1, %rd18;
	add.s64 	%rd38, %rd2, %rd18;
	mov.f32 	%f67, 0f00000000;
$L__BB1_4:
	.pragma "nounroll";
	ld.global.f32 	%f12, [%rd38+-32];
	st.global.f32 	[%rd39+-32], %f67;
	add.f32 	%f13, %f67, %f12;
	ld.global.f32 	%f14, [%rd38+-28];
	st.global.f32 	[%rd39+-28], %f13;
	add.f32 	%f15, %f13, %f14;
	ld.global.f32 	%f16, [%rd38+-24];
	st.global.f32 	[%rd39+-24], %f15;
	add.f32 	%f17, %f15, %f16;
	ld.global.f32 	%f18, [%rd38+-20];
	st.global.f32 	[%rd39+-20], %f17;
	add.f32 	%f19, %f17, %f18;
	ld.global.f32 	%f20, [%rd38+-16];
	st.global.f32 	[%rd39+-16], %f19;
	add.f32 	%f21, %f19, %f20;
	ld.global.f32 	%f22, [%rd38+-12];
	st.global.f32 	[%rd39+-12], %f21;
	add.f32 	%f23, %f21, %f22;
	ld.global.f32 	%f24, [%rd38+-8];
	st.global.f32 	[%rd39+-8], %f23;
	add.f32 	%f25, %f23, %f24;
	ld.global.f32 	%f26, [%rd38+-4];
	st.global.f32 	[%rd39+-4], %f25;
	add.f32 	%f27, %f25, %f26;
	ld.global.f32 	%f28, [%rd38];
	st.global.f32 	[%rd39], %f27;
	add.f32 	%f29, %f27, %f28;
	ld.global.f32 	%f30, [%rd38+4];
	st.global.f32 	[%rd39+4], %f29;
	add.f32 	%f31, %f29, %f30;
	ld.global.f32 	%f32, [%rd38+8];
	st.global.f32 	[%rd39+8], %f31;
	add.f32 	%f33, %f31, %f32;
	ld.global.f32 	%f34, [%rd38+12];
	st.global.f32 	[%rd39+12], %f33;
	add.f32 	%f35, %f33, %f34;
	ld.global.f32 	%f36, [%rd38+16];
	st.global.f32 	[%rd39+16], %f35;
	add.f32 	%f37, %f35, %f36;
	ld.global.f32 	%f38, [%rd38+20];
	st.global.f32 	[%rd39+20], %f37;
	add.f32 	%f39, %f37, %f38;
	ld.global.f32 	%f40, [%rd38+24];
	st.global.f32 	[%rd39+24], %f39;
	add.f32 	%f41, %f39, %f40;
	ld.global.f32 	%f42, [%rd38+28];
	st.global.f32 	[%rd39+28], %f41;
	add.f32 	%f67, %f41, %f42;
	add.s32 	%r27, %r27, 16;
	add.s64 	%rd39, %rd39, 64;
	add.s64 	%rd38, %rd38, 64;
	setp.ne.s32 	%p4, %r27, 0;
	@%p4 bra 	$L__BB1_4;
$L__BB1_5:
	setp.eq.s32 	%p5, %r3, 0;
	@%p5 bra 	$L__BB1_14;
	and.b32  	%r9, %r18, 7;
	setp.lt.u32 	%p6, %r3, 8;
	@%p6 bra 	$L__BB1_8;
	add.s32 	%r24, %r29, %r2;
	mul.wide.u32 	%rd19, %r24, 4;
	add.s64 	%rd20, %rd2, %rd19;
	ld.global.f32 	%f43, [%rd20];
	add.s64 	%rd21, %rd1, %rd19;
	st.global.f32 	[%rd21], %f67;
	add.f32 	%f44, %f67, %f43;
	cvt.u64.u32 	%rd22, %r2;
	cvt.u64.u32 	%rd23, %r29;
	add.s64 	%rd24, %rd23, %rd22;
	shl.b64 	%rd25, %rd24, 2;
	add.s64 	%rd26, %rd2, %rd25;
	ld.global.f32 	%f45, [%rd26+4];
	add.s64 	%rd27, %rd1, %rd25;
	st.global.f32 	[%rd27+4], %f44;
	add.f32 	%f46, %f44, %f45;
	ld.global.f32 	%f47, [%rd26+8];
	st.global.f32 	[%rd27+8], %f46;
	add.f32 	%f48, %f46, %f47;
	ld.global.f32 	%f49, [%rd26+12];
	st.global.f32 	[%rd27+12], %f48;
	add.f32 	%f50, %f48, %f49;
	ld.global.f32 	%f51, [%rd26+16];
	st.global.f32 	[%rd27+16], %f50;
	add.f32 	%f52, %f50, %f51;
	ld.global.f32 	%f53, [%rd26+20];
	st.global.f32 	[%rd27+20], %f52;
	add.f32 	%f54, %f52, %f53;
	ld.global.f32 	%f55, [%rd26+24];
	st.global.f32 	[%rd27+24], %f54;
	add.f32 	%f56, %f54, %f55;
	ld.global.f32 	%f57, [%rd26+28];
	st.global.f32 	[%rd27+28], %f56;
	add.f32 	%f67, %f56, %f57;
	add.s32 	%r29, %r29, 8;
$L__BB1_8:
	setp.eq.s32 	%p7, %r9, 0;
	@%p7 bra 	$L__BB1_14;
	and.b32  	%r12, %r18, 3;
	setp.lt.u32 	%p8, %r9, 4;
	@%p8 bra 	$L__BB1_11;
	add.s32 	%r25, %r29, %r2;
	mul.wide.u32 	%rd28, %r25, 4;
	add.s64 	%rd29, %rd2, %rd28;
	ld.global.f32 	%f58, [%rd29];
	add.s64 	%rd30, %rd1, %rd28;
	st.global.f32 	[%rd30], %f67;
	add.f32 	%f59, %f67, %f58;
	cvt.u64.u32 	%rd31, %r2;
	cvt.u64.u32 	%rd32, %r29;
	add.s64 	%rd33, %rd32, %rd31;
	shl.b64 	%rd34, %rd33, 2;
	add.s64 	%rd35, %rd2, %rd34;
	ld.global.f32 	%f60, [%rd35+4];
	add.s64 	%rd36, %rd1, %rd34;
	st.global.f32 	[%rd36+4], %f59;
	add.f32 	%f61, %f59, %f60;
	ld.global.f32 	%f62, [%rd35+8];
	st.global.f32 	[%rd36+8], %f61;
	add.f32 	%f63, %f61, %f62;
	ld.global.f32 	%f64, [%rd35+12];
	st.global.f32 	[%rd36+12], %f63;
	add.f32 	%f67, %f63, %f64;
	add.s32 	%r29, %r29, 4;
$L__BB1_11:
	setp.eq.s32 	%p9, %r12, 0;
	@%p9 bra 	$L__BB1_14;
	add.s32 	%r26, %r29, %r2;
	mul.wide.u32 	%rd37, %r26, 4;
	add.s64 	%rd41, %rd1, %rd37;
	add.s64 	%rd40, %rd2, %rd37;
	neg.s32 	%r31, %r12;
$L__BB1_13:
	.pragma "nounroll";
	ld.global.f32 	%f65, [%rd40];
	st.global.f32 	[%rd41], %f67;
	add.f32 	%f67, %f67, %f65;
	add.s64 	%rd41, %rd41, 4;
	add.s64 	%rd40, %rd40, 4;
	add.s32 	%r31, %r31, 1;
	setp.ne.s32 	%p10, %r31, 0;
	@%p10 bra 	$L__BB1_13;
$L__BB1_14:
	ret;

}


// ===== COMPILED SASS (sm_100) =====

	.target	sm_100

	.elftype	@"ET_EXEC"


//--------------------- .note.nv.tkinfo           --------------------------
	.section	.note.nv.tkinfo,"",@"SHT_NOTE"
	.sectionflags	@"SHF_NOTE_NV_TKINFO"
	.tkinfo
        /*0018*/ 	.word	0x00000002
        /*0030*/ 	.string	""
        /*0030*/ 	.string	"ptxas"
        /*0030*/ 	.string	"Cuda compilation tools, release 13.0, V13.0.88"
        /*0030*/ 	.string	"Build cuda_13.0.r13.0/compiler.36424714_0"
        /*0030*/ 	.string	"-arch sm_100 -m 64 "



//--------------------- .note.nv.cuinfo           --------------------------
	.section	.note.nv.cuinfo,"",@"SHT_NOTE"
	.sectionflags	@"SHF_NOTE_NV_CUINFO"
        /*0018*/ 	.short	0x0002
        /*001a*/ 	.short	0x0064
        /*001c*/ 	.short	0x0082
	.zero		2


//--------------------- .nv.info                  --------------------------
	.section	.nv.info,"",@"SHT_CUDA_INFO"
	.align	4


	//----- nvinfo : EIATTR_REGCOUNT
	.align		4
        /*0000*/ 	.byte	0x04, 0x2f
        /*0002*/ 	.short	(.L_1 - .L_0)
	.align		4
.L_0:
        /*0004*/ 	.word	index@(_Z9rearrangePfS_ii)
        /*0008*/ 	.word	0x0000000a


	//----- nvinfo : EIATTR_FRAME_SIZE
	.align		4
.L_1:
        /*000c*/ 	.byte	0x04, 0x11
        /*000e*/ 	.short	(.L_3 - .L_2)
	.align		4
.L_2:
        /*0010*/ 	.word	index@(_Z9rearrangePfS_ii)
        /*0014*/ 	.word	0x00000000


	//----- nvinfo : EIATTR_REGCOUNT
	.align		4
.L_3:
        /*0018*/ 	.byte	0x04, 0x2f
        /*001a*/ 	.short	(.L_5 - .L_4)
	.align		4
.L_4:
        /*001c*/ 	.word	index@(_Z14exclusive_scanPfS_ii)
        /*0020*/ 	.word	0x00000014


	//----- nvinfo : EIATTR_FRAME_SIZE
	.align		4
.L_5:
        /*0024*/ 	.byte	0x04, 0x11
        /*0026*/ 	.short	(.L_7 - .L_6)
	.align		4
.L_6:
        /*0028*/ 	.word	index@(_Z14exclusive_scanPfS_ii)
        /*002c*/ 	.word	0x00000000


	//----- nvinfo : EIATTR_MIN_STACK_SIZE
	.align		4
.L_7:
        /*0030*/ 	.byte	0x04, 0x12
        /*0032*/ 	.short	(.L_9 - .L_8)
	.align		4
.L_8:
        /*0034*/ 	.word	index@(_Z14exclusive_scanPfS_ii)
        /*0038*/ 	.word	0x00000000


	//----- nvinfo : EIATTR_MIN_STACK_SIZE
	.align		4
.L_9:
        /*003c*/ 	.byte	0x04, 0x12
        /*003e*/ 	.short	(.L_11 - .L_10)
	.align		4
.L_10:
        /*0040*/ 	.word	index@(_Z9rearrangePfS_ii)
        /*0044*/ 	.word	0x00000000
.L_11:


//--------------------- .nv.compat                --------------------------
	.section	.nv.compat,"",@"SHT_CUDA_COMPAT_INFO"
	.align	4
        /*0000*/ 	.byte	0x02, 0x09, 0x00, 0x00, 0x02, 0x02, 0x01, 0x00, 0x02, 0x05, 0x05, 0x00, 0x03, 0x07, 0x01, 0x01
        /*0010*/ 	.byte	0x02, 0x03, 0x00, 0x00, 0x02, 0x06, 0x01, 0x00, 0x04, 0x0b, 0x08, 0x00, 0x09, 0x00, 0x00, 0x00
        /*0020*/ 	.byte	0x00, 0x00, 0x00, 0x00


//--------------------- .nv.info._Z14exclusive_scanPfS_ii --------------------------
	.section	.nv.info._Z14exclusive_scanPfS_ii,"",@"SHT_CUDA_INFO"
	.sectionflags	@""
	.align	4


	//----- nvinfo : EIATTR_CUDA_API_VERSION
	.align		4
        /*0000*/ 	.byte	0x04, 0x37
        /*0002*/ 	.short	(.L_13 - .L_12)
.L_12:
        /*0004*/ 	.word	0x00000082


	//----- nvinfo : EIATTR_KPARAM_INFO
	.align		4
.L_13:
        /*0008*/ 	.byte	0x04, 0x17
        /*000a*/ 	.short	(.L_15 - .L_14)
.L_14:
        /*000c*/ 	.word	0x00000000
        /*0010*/ 	.short	0x0003
        /*0012*/ 	.short	0x0014
        /*0014*/ 	.byte	0x00, 0xf0, 0x11, 0x00


	//----- nvinfo : EIATTR_KPARAM_INFO
	.align		4
.L_15:
        /*0018*/ 	.byte	0x04, 0x17
        /*001a*/ 	.short	(.L_17 - .L_16)
.L_16:
        /*001c*/ 	.word	0x00000000
        /*0020*/ 	.short	0x0002
        /*0022*/ 	.short	0x0010
        /*0024*/ 	.byte	0x00, 0xf0, 0x11, 0x00


	//----- nvinfo : EIATTR_KPARAM_INFO
	.align		4
.L_17:
        /*0028*/ 	.byte	0x04, 0x17
        /*002a*/ 	.short	(.L_19 - .L_18)
.L_18:
        /*002c*/ 	.word	0x00000000
        /*0030*/ 	.short	0x0001
        /*0032*/ 	.short	0x0008
        /*0034*/ 	.byte	0x00, 0xf5, 0x21, 0x00


	//----- nvinfo : EIATTR_KPARAM_INFO
	.align		4
.L_19:
        /*0038*/ 	.byte	0x04, 0x17
        /*003a*/ 	.short	(.L_21 - .L_20)
.L_20:
        /*003c*/ 	.word	0x00000000
        /*0040*/ 	.short	0x0000
        /*0042*/ 	.short	0x0000
        /*0044*/ 	.byte	0x00, 0xf5, 0x21, 0x00


	//----- nvinfo : EIATTR_SPARSE_MMA_MASK
	.align		4
.L_21:
        /*0048*/ 	.byte	0x03, 0x50
        /*004a*/ 	.short	0x0000


	//----- nvinfo : EIATTR_MAXREG_COUNT
	.align		4
        /*004c*/ 	.byte	0x03, 0x1b
        /*004e*/ 	.short	0x00ff


	//----- nvinfo : EIATTR_MERCURY_ISA_VERSION
	.align		4
        /*0050*/ 	.byte	0x03, 0x5f
        /*0052*/ 	.short	0x0101


	//----- nvinfo : EIATTR_VRC_CTA_INIT_COUNT
	.align		4
        /*0054*/ 	.byte	0x02, 0x4a
	.zero		1
	.zero		1


	//----- nvinfo : EIATTR_EXIT_INSTR_OFFSETS
	.align		4
        /*0058*/ 	.byte	0x04, 0x1c
        /*005a*/ 	.short	(.L_23 - .L_22)


	//   ....[0]....
.L_22:
        /*005c*/ 	.word	0x00000070


	//   ....[1]....
        /*0060*/ 	.word	0x000000a0


	//   ....[2]....
        /*0064*/ 	.word	0x00000590


	//   ....[3]....
        /*0068*/ 	.word	0x00000850


	//   ....[4]....
        /*006c*/ 	.word	0x00000a50


	//   ....[5]....
        /*0070*/ 	.word	0x00000bc0


	//----- nvinfo : EIATTR_CBANK_PARAM_SIZE
	.align		4
.L_23:
        /*0074*/ 	.byte	0x03, 0x19
        /*0076*/ 	.short	0x0018


	//----- nvinfo : EIATTR_PARAM_CBANK
	.align		4
        /*0078*/ 	.byte	0x04, 0x0a
        /*007a*/ 	.short	(.L_25 - .L_24)
	.align		4
.L_24:
        /*007c*/ 	.word	index@(.nv.constant0._Z14exclusive_scanPfS_ii)
        /*0080*/ 	.short	0x0380
        /*0082*/ 	.short	0x0018


	//----- nvinfo : EIATTR_SW_WAR
	.align		4
.L_25:
        /*0084*/ 	.byte	0x04, 0x36
        /*0086*/ 	.short	(.L_27 - .L_26)
.L_26:
        /*0088*/ 	.word	0x00000008
.L_27:


//--------------------- .nv.info._Z9rearrangePfS_ii --------------------------
	.section	.nv.info._Z9rearrangePfS_ii,"",@"SHT_CUDA_INFO"
	.sectionflags	@""
	.align	4


	//----- nvinfo : EIATTR_CUDA_API_VERSION
	.align		4
        /*0000*/ 	.byte	0x04, 0x37
        /*0002*/ 	.short	(.L_29 - .L_28)
.L_28:
        /*0004*/ 	.word	0x00000082


	//----- nvinfo : EIATTR_KPARAM_INFO
	.align		4
.L_29:
        /*0008*/ 	.byte	0x04, 0x17
        /*000a*/ 	.short	(.L_31 - .L_30)
.L_30:
        /*000c*/ 	.word	0x00000000
        /*0010*/ 	.short	0x0003
        /*0012*/ 	.short	0x0014
        /*0014*/ 	.byte	0x00, 0xf0, 0x11, 0x00


	//----- nvinfo : EIATTR_KPARAM_INFO
	.align		4
.L_31:
        /*0018*/ 	.byte	0x04, 0x17
        /*001a*/ 	.short	(.L_33 - .L_32)
.L_32:
        /*001c*/ 	.word	0x00000000
        /*0020*/ 	.short	0x0002
        /*0022*/ 	.short	0x0010
        /*0024*/ 	.byte	0x00, 0xf0, 0x11, 0x00


	//----- nvinfo : EIATTR_KPARAM_INFO
	.align		4
.L_33:
        /*0028*/ 	.byte	0x04, 0x17
        /*002a*/ 	.short	(.L_35 - .L_34)
.L_34:
        /*002c*/ 	.word	0x00000000
        /*0030*/ 	.short	0x0001
        /*0032*/ 	.short	0x0008
        /*0034*/ 	.byte	0x00, 0xf5, 0x21, 0x00


	//----- nvinfo : EIATTR_KPARAM_INFO
	.align		4
.L_35:
        /*0038*/ 	.byte	0x04, 0x17
        /*003a*/ 	.short	(.L_37 - .L_36)
.L_36:
        /*003c*/ 	.word	0x00000000
        /*0040*/ 	.short	0x0000
        /*0042*/ 	.short	0x0000
        /*0044*/ 	.byte	0x00, 0xf5, 0x21, 0x00


	//----- nvinfo : EIATTR_SPARSE_MMA_MASK
	.align		4
.L_37:
        /*0048*/ 	.byte	0x03, 0x50
        /*004a*/ 	.short	0x0000


	//----- nvinfo : EIATTR_MAXREG_COUNT
	.align		4
        /*004c*/ 	.byte	0x03, 0x1b
        /*004e*/ 	.short	0x00ff


	//----- nvinfo : EIATTR_MERCURY_ISA_VERSION
	.align		4
        /*0050*/ 	.byte	0x03, 0x5f
        /*0052*/ 	.short	0x0101


	//----- nvinfo : EIATTR_VRC_CTA_INIT_COUNT
	.align		4
        /*0054*/ 	.byte	0x02, 0x4a
	.zero		1
	.zero		1


	//----- nvinfo : EIATTR_EXIT_INSTR_OFFSETS
	.align		4
        /*0058*/ 	.byte	0x04, 0x1c
        /*005a*/ 	.short	(.L_39 - .L_38)


	//   ....[0]....
.L_38:
        /*005c*/ 	.word	0x000000c0


	//   ....[1]....
        /*0060*/ 	.word	0x00000240


	//   ....[2]....
        /*0064*/ 	.word	0x00000290


	//----- nvinfo : EIATTR_CRS_STACK_SIZE
	.align		4
.L_39:
        /*0068*/ 	.byte	0x04, 0x1e
        /*006a*/ 	.short	(.L_41 - .L_40)
.L_40:
        /*006c*/ 	.word	0x00000000


	//----- nvinfo : EIATTR_CBANK_PARAM_SIZE
	.align		4
.L_41:
        /*0070*/ 	.byte	0x03, 0x19
        /*0072*/ 	.short	0x0018


	//----- nvinfo : EIATTR_PARAM_CBANK
	.align		4
        /*0074*/ 	.byte	0x04, 0x0a
        /*0076*/ 	.short	(.L_43 - .L_42)
	.align		4
.L_42:
        /*0078*/ 	.word	index@(.nv.constant0._Z9rearrangePfS_ii)
        /*007c*/ 	.short	0x0380
        /*007e*/ 	.short	0x0018


	//----- nvinfo : EIATTR_SW_WAR
	.align		4
.L_43:
        /*0080*/ 	.byte	0x04, 0x36
        /*0082*/ 	.short	(.L_45 - .L_44)
.L_44:
        /*0084*/ 	.word	0x00000008
.L_45:


//--------------------- .nv.callgraph             --------------------------
	.section	.nv.callgraph,"",@"SHT_CUDA_CALLGRAPH"
	.align	4
	.sectionentsize	8
	.align		4
        /*0000*/ 	.word	0x00000000
	.align		4
        /*0004*/ 	.word	0xffffffff
	.align		4
        /*0008*/ 	.word	0x00000000
	.align		4
        /*000c*/ 	.word	0xfffffffe
	.align		4
        /*0010*/ 	.word	0x00000000
	.align		4
        /*0014*/ 	.word	0xfffffffd
	.align		4
        /*0018*/ 	.word	0x00000000
	.align		4
        /*001c*/ 	.word	0xfffffffc


//--------------------- .text._Z14exclusive_scanPfS_ii --------------------------
	.section	.text._Z14exclusive_scanPfS_ii,"ax",@progbits
	.align	128
        .global         _Z14exclusive_scanPfS_ii
        .type           _Z14exclusive_scanPfS_ii,@function
        .size           _Z14exclusive_scanPfS_ii,(.L_x_8 - _Z14exclusive_scanPfS_ii)
        .other          _Z14exclusive_scanPfS_ii,@"STO_CUDA_ENTRY STV_DEFAULT"
_Z14exclusive_scanPfS_ii:
.text._Z14exclusive_scanPfS_ii:
[----:B------:R-:W-:Y:S01]  /*0000*/  LDC R1, c[0x0][0x37c] ;  /* 0x0000df00ff017b82 */ /* 0x000fe20000000800 */
[----:B------:R-:W0:Y:S07]  /*0010*/  S2R R0, SR_TID.Y ;  /* 0x0000000000007919 */ /* 0x000e2e0000002200 */
[----:B------:R-:W0:Y:S01]  /*0020*/  S2UR UR4, SR_CTAID.Y ;  /* 0x00000000000479c3 */ /* 0x000e220000002600 */
[----:B------:R-:W1:Y:S07]  /*0030*/  LDCU UR5, c[0x0][0x390] ;  /* 0x00007200ff0577ac */ /* 0x000e6e0008000800 */
[----:B------:R-:W0:Y:S02]  /*0040*/  LDC R3, c[0x0][0x364] ;  /* 0x0000d900ff037b82 */ /* 0x000e240000000800 */
[----:B0-----:R-:W-:-:S05]  /*0050*/  IMAD R3, R3, UR4, R0 ;  /* 0x0000000403037c24 */ /* 0x001fca000f8e0200 */
[----:B-1----:R-:W-:-:S13]  /*0060*/  ISETP.GE.AND P0, PT, R3, UR5, PT ;  /* 0x0000000503007c0c */ /* 0x002fda000bf06270 */
[----:B------:R-:W-:Y:S05]  /*0070*/  @P0 EXIT ;  /* 0x000000000000094d */ /* 0x000fea0003800000 */
[----:B------:R-:W0:Y:S02]  /*0080*/  LDC R4, c[0x0][0x394] ;  /* 0x0000e500ff047b82 */ /* 0x000e240000000800 */
[----:B0-----:R-:W-:-:S13]  /*0090*/  ISETP.GE.AND P0, PT, R4, 0x1, PT ;  /* 0x000000010400780c */ /* 0x001fda0003f06270 */
[----:B------:R-:W-:Y:S05]  /*00a0*/  @!P0 EXIT ;  /* 0x000000000000894d */ /* 0x000fea0003800000 */
[C---:B------:R-:W-:Y:S01]  /*00b0*/  ISETP.GE.U32.AND P1, PT, R4.reuse, 0x10, PT ;  /* 0x000000100400780c */ /* 0x040fe20003f26070 */
[----:B------:R-:W0:Y:S01]  /*00c0*/  LDCU.64 UR4, c[0x0][0x358] ;  /* 0x00006b00ff0477ac */ /* 0x000e220008000a00 */
[----:B------:R-:W-:Y:S01]  /*00d0*/  LOP3.LUT R14, R4, 0xf, RZ, 0xc0, !PT ;  /* 0x0000000f040e7812 */ /* 0x000fe200078ec0ff */
[----:B------:R-:W-:Y:S02]  /*00e0*/  HFMA2 R0, -RZ, RZ, 0, 0 ;  /* 0x00000000ff007431 */ /* 0x000fe400000001ff */
[----:B------:R-:W-:Y:S01]  /*00f0*/  IMAD R2, R3, R4, RZ ;  /* 0x0000000403027224 */ /* 0x000fe200078e02ff */
[----:B------:R-:W-:Y:S01]  /*0100*/  ISETP.NE.AND P0, PT, R14, RZ, PT ;  /* 0x000000ff0e00720c */ /* 0x000fe20003f05270 */
[----:B------:R-:W-:-:S06]  /*0110*/  IMAD.MOV.U32 R3, RZ, RZ, RZ ;  /* 0x000000ffff037224 */ /* 0x000fcc00078e00ff */
[----:B------:R-:W-:Y:S06]  /*0120*/  @!P1 BRA `(.L_x_0) ;  /* 0x0000000400189947 */ /* 0x000fec0003800000 */
[----:B------:R-:W1:Y:S01]  /*0130*/  LDCU.128 UR8, c[0x0][0x380] ;  /* 0x00007000ff0877ac */ /* 0x000e620008000c00 */
[----:B------:R-:W-:Y:S01]  /*0140*/  MOV R6, 0x20 ;  /* 0x0000002000067802 */ /* 0x000fe20000000f00 */
[----:B------:R-:W-:Y:S01]  /*0150*/  IMAD.MOV.U32 R7, RZ, RZ, 0x0 ;  /* 0x00000000ff077424 */ /* 0x000fe200078e00ff */
[----:B------:R-:W-:Y:S02]  /*0160*/  LOP3.LUT R3, R4, 0x7ffffff0, RZ, 0xc0, !PT ;  /* 0x7ffffff004037812 */ /* 0x000fe400078ec0ff */
[----:B------:R-:W-:Y:S01]  /*0170*/  MOV R0, RZ ;  /* 0x000000ff00007202 */ /* 0x000fe20000000f00 */
[----:B------:R-:W-:-:S04]  /*0180*/  IMAD.WIDE.U32 R6, R2, 0x4, R6 ;  /* 0x0000000402067825 */ /* 0x000fc800078e0006 */
[----:B------:R-:W-:Y:S01]  /*0190*/  IMAD.MOV R5, RZ, RZ, -R3 ;  /* 0x000000ffff057224 */ /* 0x000fe200078e0a03 */
[C---:B-1----:R-:W-:Y:S02]  /*01a0*/  IADD3 R12, P1, PT, R6.reuse, UR10, RZ ;  /* 0x0000000a060c7c10 */ /* 0x042fe4000ff3e0ff */
[----:B------:R-:W-:Y:S02]  /*01b0*/  IADD3 R10, P2, PT, R6, UR8, RZ ;  /* 0x00000008060a7c10 */ /* 0x000fe4000ff5e0ff */
[C---:B------:R-:W-:Y:S02]  /*01c0*/  IADD3.X R17, PT, PT, R7.reuse, UR11, RZ, P1, !PT ;  /* 0x0000000b07117c10 */ /* 0x040fe40008ffe4ff */
[----:B------:R-:W-:-:S09]  /*01d0*/  IADD3.X R11, PT, PT, R7, UR9, RZ, P2, !PT ;  /* 0x00000009070b7c10 */ /* 0x000fd200097fe4ff */
.L_x_1:
[----:B------:R-:W-:Y:S01]  /*01e0*/  MOV R8, R10 ;  /* 0x0000000a00087202 */ /* 0x000fe20000000f00 */
[----:B------:R-:W-:Y:S01]  /*01f0*/  IMAD.MOV.U32 R9, RZ, RZ, R11 ;  /* 0x000000ffff097224 */ /* 0x000fe200078e000b */
[----:B-1----:R-:W-:Y:S01]  /*0200*/  MOV R6, R12 ;  /* 0x0000000c00067202 */ /* 0x002fe20000000f00 */
[----:B------:R-:W-:-:S03]  /*0210*/  IMAD.MOV.U32 R7, RZ, RZ, R17 ;  /* 0x000000ffff077224 */ /* 0x000fc600078e0011 */
[----:B0-----:R-:W2:Y:S04]  /*0220*/  LDG.E R11, desc[UR4][R8.64+-0x20] ;  /* 0xffffe004080b7981 */ /* 0x001ea8000c1e1900 */
[----:B------:R0:W-:Y:S04]  /*0230*/  STG.E desc[UR4][R6.64+-0x20], R0 ;  /* 0xffffe00006007986 */ /* 0x0001e8000c101904 */
[----:B------:R-:W3:Y:S01]  /*0240*/  LDG.E R10, desc[UR4][R8.64+-0x1c] ;  /* 0xffffe404080a7981 */ /* 0x000ee2000c1e1900 */
[----:B--2---:R-:W-:-:S05]  /*0250*/  FADD R11, R11, R0 ;  /* 0x000000000b0b7221 */ /* 0x004fca0000000000 */
[----:B------:R1:W-:Y:S04]  /*0260*/  STG.E desc[UR4][R6.64+-0x1c], R11 ;  /* 0xffffe40b06007986 */ /* 0x0003e8000c101904 */
[----:B------:R-:W2:Y:S01]  /*0270*/  LDG.E R12, desc[UR4][R8.64+-0x18] ;  /* 0xffffe804080c7981 */ /* 0x000ea2000c1e1900 */
[----:B---3--:R-:W-:-:S05]  /*0280*/  FADD R13, R11, R10 ;  /* 0x0000000a0b0d7221 */ /* 0x008fca0000000000 */
[----:B------:R3:W-:Y:S04]  /*0290*/  STG.E desc[UR4][R6.64+-0x18], R13 ;  /* 0xffffe80d06007986 */ /* 0x0007e8000c101904 */
[----:B------:R-:W4:Y:S01]  /*02a0*/  LDG.E R10, desc[UR4][R8.64+-0x14] ;  /* 0xffffec04080a7981 */ /* 0x000f22000c1e1900 */
[----:B--2---:R-:W-:-:S05]  /*02b0*/  FADD R15, R13, R12 ;  /* 0x0000000c0d0f7221 */ /* 0x004fca0000000000 */
[----:B------:R2:W-:Y:S04]  /*02c0*/  STG.E desc[UR4][R6.64+-0x14], R15 ;  /* 0xffffec0f06007986 */ /* 0x0005e8000c101904 */
[----:B------:R-:W1:Y:S01]  /*02d0*/  LDG.E R12, desc[UR4][R8.64+-0x10] ;  /* 0xfffff004080c7981 */ /* 0x000e62000c1e1900 */
[----:B----4-:R-:W-:-:S05]  /*02e0*/  FADD R17, R15, R10 ;  /* 0x0000000a0f117221 */ /* 0x010fca0000000000 */
[----:B------:R4:W-:Y:S04]  /*02f0*/  STG.E desc[UR4][R6.64+-0x10], R17 ;  /* 0xfffff01106007986 */ /* 0x0009e8000c101904 */
[----:B0-----:R-:W3:Y:S01]  /*0300*/  LDG.E R0, desc[UR4][R8.64+-0xc] ;  /* 0xfffff40408007981 */ /* 0x001ee2000c1e1900 */
[----:B-1----:R-:W-:-:S05]  /*0310*/  FADD R11, R17, R12 ;  /* 0x0000000c110b7221 */ /* 0x002fca0000000000 */
[----:B------:R0:W-:Y:S04]  /*0320*/  STG.E desc[UR4][R6.64+-0xc], R11 ;  /* 0xfffff40b06007986 */ /* 0x0001e8000c101904 */
[----:B------:R-:W2:Y:S01]  /*0330*/  LDG.E R10, desc[UR4][R8.64+-0x8] ;  /* 0xfffff804080a7981 */ /* 0x000ea2000c1e1900 */
[----:B---3--:R-:W-:-:S05]  /*0340*/  FADD R13, R11, R0 ;  /* 0x000000000b0d7221 */ /* 0x008fca0000000000 */
[----:B------:R1:W-:Y:S04]  /*0350*/  STG.E desc[UR4][R6.64+-0x8], R13 ;  /* 0xfffff80d06007986 */ /* 0x0003e8000c101904 */
[----:B------:R-:W4:Y:S01]  /*0360*/  LDG.E R0, desc[UR4][R8.64+-0x4] ;  /* 0xfffffc0408007981 */ /* 0x000f22000c1e1900 */
[----:B--2---:R-:W-:-:S05]  /*0370*/  FADD R15, R13, R10 ;  /* 0x0000000a0d0f7221 */ /* 0x004fca0000000000 */
[----:B------:R2:W-:Y:S04]  /*0380*/  STG.E desc[UR4][R6.64+-0x4], R15 ;  /* 0xfffffc0f06007986 */ /* 0x0005e8000c101904 */
[----:B------:R-:W0:Y:S01]  /*0390*/  LDG.E R10, desc[UR4][R8.64] ;  /* 0x00000004080a7981 */ /* 0x000e22000c1e1900 */
[----:B----4-:R-:W-:-:S05]  /*03a0*/  FADD R17, R15, R0 ;  /* 0x000000000f117221 */ /* 0x010fca0000000000 */
[----:B------:R3:W-:Y:S04]  /*03b0*/  STG.E desc[UR4][R6.64], R17 ;  /* 0x0000001106007986 */ /* 0x0007e8000c101904 */
[----:B------:R-:W1:Y:S01]  /*03c0*/  LDG.E R0, desc[UR4][R8.64+0x4] ;  /* 0x0000040408007981 */ /* 0x000e62000c1e1900 */
[----:B0-----:R-:W-:-:S05]  /*03d0*/  FADD R11, R17, R10 ;  /* 0x0000000a110b7221 */ /* 0x001fca0000000000 */
[----:B------:R0:W-:Y:S04]  /*03e0*/  STG.E desc[UR4][R6.64+0x4], R11 ;  /* 0x0000040b06007986 */ /* 0x0001e8000c101904 */
[----:B------:R-:W2:Y:S01]  /*03f0*/  LDG.E R10, desc[UR4][R8.64+0x8] ;  /* 0x00000804080a7981 */ /* 0x000ea2000c1e1900 */
[----:B-1----:R-:W-:-:S05]  /*0400*/  FADD R13, R11, R0 ;  /* 0x000000000b0d7221 */ /* 0x002fca0000000000 */
[----:B------:R1:W-:Y:S04]  /*0410*/  STG.E desc[UR4][R6.64+0x8], R13 ;  /* 0x0000080d06007986 */ /* 0x0003e8000c101904 */
[----:B------:R-:W3:Y:S01]  /*0420*/  LDG.E R0, desc[UR4][R8.64+0xc] ;  /* 0x00000c0408007981 */ /* 0x000ee2000c1e1900 */
[----:B--2---:R-:W-:-:S05]  /*0430*/  FADD R15, R13, R10 ;  /* 0x0000000a0d0f7221 */ /* 0x004fca0000000000 */
[----:B------:R-:W-:Y:S04]  /*0440*/  STG.E desc[UR4][R6.64+0xc], R15 ;  /* 0x00000c0f06007986 */ /* 0x000fe8000c101904 */
[----:B------:R-:W0:Y:S01]  /*0450*/  LDG.E R10, desc[UR4][R8.64+0x10] ;  /* 0x00001004080a7981 */ /* 0x000e22000c1e1900 */
[----:B---3--:R-:W-:-:S05]  /*0460*/  FADD R17, R15, R0 ;  /* 0x000000000f117221 */ /* 0x008fca0000000000 */
[----:B------:R2:W-:Y:S04]  /*0470*/  STG.E desc[UR4][R6.64+0x10], R17 ;  /* 0x0000101106007986 */ /* 0x0005e8000c101904 */
[----:B------:R-:W1:Y:S01]  /*0480*/  LDG.E R0, desc[UR4][R8.64+0x14] ;  /* 0x0000140408007981 */ /* 0x000e62000c1e1900 */
[----:B0-----:R-:W-:-:S05]  /*0490*/  FADD R11, R17, R10 ;  /* 0x0000000a110b7221 */ /* 0x001fca0000000000 */
[----:B------:R0:W-:Y:S04]  /*04a0*/  STG.E desc[UR4][R6.64+0x14], R11 ;  /* 0x0000140b06007986 */ /* 0x0001e8000c101904 */
[----:B------:R-:W3:Y:S01]  /*04b0*/  LDG.E R10, desc[UR4][R8.64+0x18] ;  /* 0x00001804080a7981 */ /* 0x000ee2000c1e1900 */
[----:B-1----:R-:W-:-:S05]  /*04c0*/  FADD R13, R11, R0 ;  /* 0x000000000b0d7221 */ /* 0x002fca0000000000 */
[----:B------:R1:W-:Y:S04]  /*04d0*/  STG.E desc[UR4][R6.64+0x18], R13 ;  /* 0x0000180d06007986 */ /* 0x0003e8000c101904 */
[----:B------:R-:W4:Y:S01]  /*04e0*/  LDG.E R0, desc[UR4][R8.64+0x1c] ;  /* 0x00001c0408007981 */ /* 0x000f22000c1e1900 */
[----:B------:R-:W-:Y:S02]  /*04f0*/  IADD3 R5, PT, PT, R5, 0x10, RZ ;  /* 0x0000001005057810 */ /* 0x000fe40007ffe0ff */
[----:B------:R-:W-:Y:S02]  /*0500*/  IADD3 R12, P2, PT, R6, 0x40, RZ ;  /* 0x00000040060c7810 */ /* 0x000fe40007f5e0ff */
[----:B------:R-:W-:-:S03]  /*0510*/  ISETP.NE.AND P1, PT, R5, RZ, PT ;  /* 0x000000ff0500720c */ /* 0x000fc60003f25270 */
[----:B--2---:R-:W-:Y:S02]  /*0520*/  IMAD.X R17, RZ, RZ, R7, P2 ;  /* 0x000000ffff117224 */ /* 0x004fe400010e0607 */
[----:B---3--:R-:W-:Y:S01]  /*0530*/  FADD R15, R13, R10 ;  /* 0x0000000a0d0f7221 */ /* 0x008fe20000000000 */
[----:B------:R-:W-:-:S04]  /*0540*/  IADD3 R10, P3, PT, R8, 0x40, RZ ;  /* 0x00000040080a7810 */ /* 0x000fc80007f7e0ff */
[----:B------:R1:W-:Y:S01]  /*0550*/  STG.E desc[UR4][R6.64+0x1c], R15 ;  /* 0x00001c0f06007986 */ /* 0x0003e2000c101904 */
[----:B0-----:R-:W-:Y:S01]  /*0560*/  IADD3.X R11, PT, PT, RZ, R9, RZ, P3, !PT ;  /* 0x00000009ff0b7210 */ /* 0x001fe20001ffe4ff */
[----:B----4-:R-:W-:Y:S01]  /*0570*/  FADD R0, R15, R0 ;  /* 0x000000000f007221 */ /* 0x010fe20000000000 */
[----:B------:R-:W-:Y:S06]  /*0580*/  @P1 BRA `(.L_x_1) ;  /* 0xfffffffc00141947 */ /* 0x000fec000383ffff */
.L_x_0:
[----:B0-----:R-:W-:Y:S05]  /*0590*/  @!P0 EXIT ;  /* 0x000000000000894d */ /* 0x001fea0003800000 */
[----:B------:R-:W-:Y:S02]  /*05a0*/  ISETP.GE.U32.AND P1, PT, R14, 0x8, PT ;  /* 0x000000080e00780c */ /* 0x000fe40003f26070 */
[----:B------:R-:W-:-:S04]  /*05b0*/  LOP3.LUT R16, R4, 0x7, RZ, 0xc0, !PT ;  /* 0x0000000704107812 */ /* 0x000fc800078ec0ff */
[----:B------:R-:W-:-:S07]  /*05c0*/  ISETP.NE.AND P0, PT, R16, RZ, PT ;  /* 0x000000ff1000720c */ /* 0x000fce0003f05270 */
[----:B------:R-:W-:Y:S06]  /*05d0*/  @!P1 BRA `(.L_x_2) ;  /* 0x00000000009c9947 */ /* 0x000fec0003800000 */
[----:B------:R-:W0:Y:S01]  /*05e0*/  LDC.64 R10, c[0x0][0x380] ;  /* 0x0000e000ff0a7b82 */ /* 0x000e220000000a00 */
[C---:B-1----:R-:W-:Y:S01]  /*05f0*/  IMAD.IADD R13, R2.reuse, 0x1, R3 ;  /* 0x00000001020d7824 */ /* 0x042fe200078e0203 */
[----:B------:R-:W1:Y:S06]  /*0600*/  LDCU.128 UR8, c[0x0][0x380] ;  /* 0x00007000ff0877ac */ /* 0x000e6c0008000c00 */
[----:B------:R-:W2:Y:S01]  /*0610*/  LDC.64 R8, c[0x0][0x388] ;  /* 0x0000e200ff087b82 */ /* 0x000ea20000000a00 */
[----:B------:R-:W-:Y:S01]  /*0620*/  IADD3 R15, P1, PT, R2, R3, RZ ;  /* 0x00000003020f7210 */ /* 0x000fe20007f3e0ff */
[----:B0-----:R-:W-:-:S06]  /*0630*/  IMAD.WIDE.U32 R10, R13, 0x4, R10 ;  /* 0x000000040d0a7825 */ /* 0x001fcc00078e000a */
[----:B------:R-:W3:Y:S01]  /*0640*/  LDG.E R11, desc[UR4][R10.64] ;  /* 0x000000040a0b7981 */ /* 0x000ee2000c1e1900 */
[----:B------:R-:W-:Y:S01]  /*0650*/  IADD3.X R6, PT, PT, RZ, RZ, RZ, P1, !PT ;  /* 0x000000ffff067210 */ /* 0x000fe20000ffe4ff */
[----:B------:R-:W-:Y:S02]  /*0660*/  IMAD.SHL.U32 R5, R15, 0x4, RZ ;  /* 0x000000040f057824 */ /* 0x000fe400078e00ff */
[----:B--2---:R-:W-:Y:S01]  /*0670*/  IMAD.WIDE.U32 R12, R13, 0x4, R8 ;  /* 0x000000040d0c7825 */ /* 0x004fe200078e0008 */
[----:B------:R-:W-:Y:S02]  /*0680*/  SHF.L.U64.HI R15, R15, 0x2, R6 ;  /* 0x000000020f0f7819 */ /* 0x000fe40000010206 */
[----:B-1----:R-:W-:Y:S02]  /*0690*/  IADD3 R6, P1, PT, R5, UR8, RZ ;  /* 0x0000000805067c10 */ /* 0x002fe4000ff3e0ff */
[----:B------:R0:W-:Y:S02]  /*06a0*/  STG.E desc[UR4][R12.64], R0 ;  /* 0x000000000c007986 */ /* 0x0001e4000c101904 */
[----:B------:R-:W-:-:S05]  /*06b0*/  IADD3.X R7, PT, PT, R15, UR9, RZ, P1, !PT ;  /* 0x000000090f077c10 */ /* 0x000fca0008ffe4ff */
[----:B------:R-:W2:Y:S01]  /*06c0*/  LDG.E R14, desc[UR4][R6.64+0x4] ;  /* 0x00000404060e7981 */ /* 0x000ea2000c1e1900 */
[----:B------:R-:W-:-:S04]  /*06d0*/  IADD3 R8, P1, PT, R5, UR10, RZ ;  /* 0x0000000a05087c10 */ /* 0x000fc8000ff3e0ff */
[----:B------:R-:W-:Y:S01]  /*06e0*/  IADD3.X R9, PT, PT, R15, UR11, RZ, P1, !PT ;  /* 0x0000000b0f097c10 */ /* 0x000fe20008ffe4ff */
[----:B---3--:R-:W-:-:S05]  /*06f0*/  FADD R11, R0, R11 ;  /* 0x0000000b000b7221 */ /* 0x008fca0000000000 */
[----:B------:R1:W-:Y:S04]  /*0700*/  STG.E desc[UR4][R8.64+0x4], R11 ;  /* 0x0000040b08007986 */ /* 0x0003e8000c101904 */
[----:B------:R-:W3:Y:S01]  /*0710*/  LDG.E R10, desc[UR4][R6.64+0x8] ;  /* 0x00000804060a7981 */ /* 0x000ee2000c1e1900 */
[----:B--2---:R-:W-:-:S05]  /*0720*/  FADD R5, R11, R14 ;  /* 0x0000000e0b057221 */ /* 0x004fca0000000000 */
[----:B------:R2:W-:Y:S04]  /*0730*/  STG.E desc[UR4][R8.64+0x8], R5 ;  /* 0x0000080508007986 */ /* 0x0005e8000c101904 */
[----:B------:R-:W4:Y:S01]  /*0740*/  LDG.E R14, desc[UR4][R6.64+0xc] ;  /* 0x00000c04060e7981 */ /* 0x000f22000c1e1900 */
[----:B---3--:R-:W-:-:S05]  /*0750*/  FADD R15, R5, R10 ;  /* 0x0000000a050f7221 */ /* 0x008fca0000000000 */
[----:B------:R3:W-:Y:S04]  /*0760*/  STG.E desc[UR4][R8.64+0xc], R15 ;  /* 0x00000c0f08007986 */ /* 0x0007e8000c101904 */
[----:B0-----:R-:W1:Y:S01]  /*0770*/  LDG.E R0, desc[UR4][R6.64+0x10] ;  /* 0x0000100406007981 */ /* 0x001e62000c1e1900 */
[----:B----4-:R-:W-:-:S05]  /*0780*/  FADD R13, R15, R14 ;  /* 0x0000000e0f0d7221 */ /* 0x010fca0000000000 */
[----:B------:R0:W-:Y:S04]  /*0790*/  STG.E desc[UR4][R8.64+0x10], R13 ;  /* 0x0000100d08007986 */ /* 0x0001e8000c101904 */
[----:B------:R-:W2:Y:S01]  /*07a0*/  LDG.E R10, desc[UR4][R6.64+0x14] ;  /* 0x00001404060a7981 */ /* 0x000ea2000c1e1900 */
[----:B-1----:R-:W-:-:S05]  /*07b0*/  FADD R11, R13, R0 ;  /* 0x000000000d0b7221 */ /* 0x002fca0000000000 */
[----:B------:R0:W-:Y:S04]  /*07c0*/  STG.E desc[UR4][R8.64+0x14], R11 ;  /* 0x0000140b08007986 */ /* 0x0001e8000c101904 */
[----:B------:R-:W3:Y:S01]  /*07d0*/  LDG.E R0, desc[UR4][R6.64+0x18] ;  /* 0x0000180406007981 */ /* 0x000ee2000c1e1900 */
[----:B--2---:R-:W-:-:S05]  /*07e0*/  FADD R5, R11, R10 ;  /* 0x0000000a0b057221 */ /* 0x004fca0000000000 */
[----:B------:R0:W-:Y:S04]  /*07f0*/  STG.E desc[UR4][R8.64+0x18], R5 ;  /* 0x0000180508007986 */ /* 0x0001e8000c101904 */
[----:B------:R-:W2:Y:S01]  /*0800*/  LDG.E R10, desc[UR4][R6.64+0x1c] ;  /* 0x00001c04060a7981 */ /* 0x000ea2000c1e1900 */
[----:B------:R-:W-:Y:S01]  /*0810*/  IADD3 R3, PT, PT, R3, 0x8, RZ ;  /* 0x0000000803037810 */ /* 0x000fe20007ffe0ff */
[----:B---3--:R-:W-:-:S05]  /*0820*/  FADD R15, R5, R0 ;  /* 0x00000000050f7221 */ /* 0x008fca0000000000 */
[----:B------:R0:W-:Y:S01]  /*0830*/  STG.E desc[UR4][R8.64+0x1c], R15 ;  /* 0x00001c0f08007986 */ /* 0x0001e2000c101904 */
[----:B--2---:R-:W-:-:S07]  /*0840*/  FADD R0, R15, R10 ;  /* 0x0000000a0f007221 */ /* 0x004fce0000000000 */
.L_x_2:
[----:B------:R-:W-:Y:S05]  /*0850*/  @!P0 EXIT ;  /* 0x000000000000894d */ /* 0x000fea0003800000 */
[----:B------:R-:W-:Y:S02]  /*0860*/  ISETP.GE.U32.AND P1, PT, R16, 0x4, PT ;  /* 0x000000041000780c */ /* 0x000fe40003f26070 */
[----:B------:R-:W-:-:S04]  /*0870*/  LOP3.LUT R4, R4, 0x3, RZ, 0xc0, !PT ;  /* 0x0000000304047812 */ /* 0x000fc800078ec0ff */
[----:B------:R-:W-:-:S07]  /*0880*/  ISETP.NE.AND P0, PT, R4, RZ, PT ;  /* 0x000000ff0400720c */ /* 0x000fce0003f05270 */
[----:B------:R-:W-:Y:S06]  /*0890*/  @!P1 BRA `(.L_x_3) ;  /* 0x00000000006c9947 */ /* 0x000fec0003800000 */
[----:B-1----:R-:W1:Y:S01]  /*08a0*/  LDC.64 R6, c[0x0][0x380] ;  /* 0x0000e000ff067b82 */ /* 0x002e620000000a00 */
[----:B0-----:R-:W-:Y:S01]  /*08b0*/  IMAD.IADD R5, R2, 0x1, R3 ;  /* 0x0000000102057824 */ /* 0x001fe200078e0203 */
[----:B------:R-:W0:Y:S06]  /*08c0*/  LDCU.128 UR8, c[0x0][0x380] ;  /* 0x00007000ff0877ac */ /* 0x000e2c0008000c00 */
[----:B------:R-:W2:Y:S01]  /*08d0*/  LDC.64 R10, c[0x0][0x388] ;  /* 0x0000e200ff0a7b82 */ /* 0x000ea20000000a00 */
[----:B-1----:R-:W-:-:S06]  /*08e0*/  IMAD.WIDE.U32 R8, R5, 0x4, R6 ;  /* 0x0000000405087825 */ /* 0x002fcc00078e0006 */
[----:B------:R-:W3:Y:S01]  /*08f0*/  LDG.E R9, desc[UR4][R8.64] ;  /* 0x0000000408097981 */ /* 0x000ee2000c1e1900 */
[----:B------:R-:W-:Y:S01]  /*0900*/  IADD3 R6, P1, PT, R2, R3, RZ ;  /* 0x0000000302067210 */ /* 0x000fe20007f3e0ff */
[----:B--2---:R-:W-:-:S03]  /*0910*/  IMAD.WIDE.U32 R10, R5, 0x4, R10 ;  /* 0x00000004050a7825 */ /* 0x004fc600078e000a */
[----:B------:R-:W-:Y:S01]  /*0920*/  IADD3.X R7, PT, PT, RZ, RZ, RZ, P1, !PT ;  /* 0x000000ffff077210 */ /* 0x000fe20000ffe4ff */
[C---:B------:R-:W-:Y:S01]  /*0930*/  IMAD.SHL.U32 R12, R6.reuse, 0x4, RZ ;  /* 0x00000004060c7824 */ /* 0x040fe200078e00ff */
[----:B------:R1:W-:Y:S02]  /*0940*/  STG.E desc[UR4][R10.64], R0 ;  /* 0x000000000a007986 */ /* 0x0003e4000c101904 */
[----:B------:R-:W-:Y:S02]  /*0950*/  SHF.L.U64.HI R13, R6, 0x2, R7 ;  /* 0x00000002060d7819 */ /* 0x000fe40000010207 */
[----:B0-----:R-:W-:-:S04]  /*0960*/  IADD3 R6, P1, PT, R12, UR8, RZ ;  /* 0x000000080c067c10 */ /* 0x001fc8000ff3e0ff */
[----:B------:R-:W-:-:S05]  /*0970*/  IADD3.X R7, PT, PT, R13, UR9, RZ, P1, !PT ;  /* 0x000000090d077c10 */ /* 0x000fca0008ffe4ff */
[----:B------:R-:W2:Y:S01]  /*0980*/  LDG.E R14, desc[UR4][R6.64+0x4] ;  /* 0x00000404060e7981 */ /* 0x000ea2000c1e1900 */
[----:B------:R-:W-:-:S04]  /*0990*/  IADD3 R12, P1, PT, R12, UR10, RZ ;  /* 0x0000000a0c0c7c10 */ /* 0x000fc8000ff3e0ff */
[----:B------:R-:W-:Y:S01]  /*09a0*/  IADD3.X R13, PT, PT, R13, UR11, RZ, P1, !PT ;  /* 0x0000000b0d0d7c10 */ /* 0x000fe20008ffe4ff */
[----:B---3--:R-:W-:-:S05]  /*09b0*/  FADD R9, R0, R9 ;  /* 0x0000000900097221 */ /* 0x008fca0000000000 */
[----:B------:R3:W-:Y:S04]  /*09c0*/  STG.E desc[UR4][R12.64+0x4], R9 ;  /* 0x000004090c007986 */ /* 0x0007e8000c101904 */
[----:B------:R-:W4:Y:S01]  /*09d0*/  LDG.E R8, desc[UR4][R6.64+0x8] ;  /* 0x0000080406087981 */ /* 0x000f22000c1e1900 */
[----:B--2---:R-:W-:-:S05]  /*09e0*/  FADD R5, R9, R14 ;  /* 0x0000000e09057221 */ /* 0x004fca0000000000 */
[----:B------:R3:W-:Y:S04]  /*09f0*/  STG.E desc[UR4][R12.64+0x8], R5 ;  /* 0x000008050c007986 */ /* 0x0007e8000c101904 */
[----:B------:R-:W1:Y:S01]  /*0a00*/  LDG.E R14, desc[UR4][R6.64+0xc] ;  /* 0x00000c04060e7981 */ /* 0x000e62000c1e1900 */
[----:B------:R-:W-:Y:S01]  /*0a10*/  IADD3 R3, PT, PT, R3, 0x4, RZ ;  /* 0x0000000403037810 */ /* 0x000fe20007ffe0ff */
[----:B----4-:R-:W-:-:S05]  /*0a20*/  FADD R15, R5, R8 ;  /* 0x00000008050f7221 */ /* 0x010fca0000000000 */
[----:B------:R3:W-:Y:S02]  /*0a30*/  STG.E desc[UR4][R12.64+0xc], R15 ;  /* 0x00000c0f0c007986 */ /* 0x0007e4000c101904 */
[----:B-1-3--:R-:W-:-:S07]  /*0a40*/  FADD R0, R15, R14 ;  /* 0x0000000e0f007221 */ /* 0x00afce0000000000 */
.L_x_3:
[----:B------:R-:W-:Y:S05]  /*0a50*/  @!P0 EXIT ;  /* 0x000000000000894d */ /* 0x000fea0003800000 */
[----:B-1----:R-:W1:Y:S01]  /*0a60*/  LDC.64 R6, c[0x0][0x388] ;  /* 0x0000e200ff067b82 */ /* 0x002e620000000a00 */
[----:B0-----:R-:W-:Y:S01]  /*0a70*/  IMAD.IADD R5, R2, 0x1, R3 ;  /* 0x0000000102057824 */ /* 0x001fe200078e0203 */
[----:B------:R-:W-:-:S06]  /*0a80*/  IADD3 R4, PT, PT, -R4, RZ, RZ ;  /* 0x000000ff04047210 */ /* 0x000fcc0007ffe1ff */
[----:B------:R-:W0:Y:S01]  /*0a90*/  LDC.64 R8, c[0x0][0x380] ;  /* 0x0000e000ff087b82 */ /* 0x000e220000000a00 */
[----:B-1----:R-:W-:-:S04]  /*0aa0*/  IMAD.WIDE.U32 R2, R5, 0x4, R6 ;  /* 0x0000000405027825 */ /* 0x002fc800078e0006 */
[----:B0-----:R-:W-:Y:S01]  /*0ab0*/  IMAD.WIDE.U32 R6, R5, 0x4, R8 ;  /* 0x0000000405067825 */ /* 0x001fe200078e0008 */
[----:B------:R-:W-:-:S03]  /*0ac0*/  MOV R8, R2 ;  /* 0x0000000200087202 */ /* 0x000fc60000000f00 */
[----:B------:R-:W-:-:S07]  /*0ad0*/  IMAD.MOV.U32 R9, RZ, RZ, R3 ;  /* 0x000000ffff097224 */ /* 0x000fce00078e0003 */
.L_x_4:
[----:B------:R-:W-:Y:S01]  /*0ae0*/  MOV R2, R6 ;  /* 0x0000000600027202 */ /* 0x000fe20000000f00 */
[----:B------:R-:W-:-:S05]  /*0af0*/  IMAD.MOV.U32 R3, RZ, RZ, R7 ;  /* 0x000000ffff037224 */ /* 0x000fca00078e0007 */
[----:B------:R0:W2:Y:S01]  /*0b00*/  LDG.E R5, desc[UR4][R2.64] ;  /* 0x0000000402057981 */ /* 0x0000a2000c1e1900 */
[----:B------:R-:W-:Y:S01]  /*0b10*/  VIADD R4, R4, 0x1 ;  /* 0x0000000104047836 */ /* 0x000fe20000000000 */
[----:B------:R-:W-:-:S04]  /*0b20*/  IADD3 R6, P2, PT, R6, 0x4, RZ ;  /* 0x0000000406067810 */ /* 0x000fc80007f5e0ff */
[----:B------:R-:W-:Y:S02]  /*0b30*/  ISETP.NE.AND P0, PT, R4, RZ, PT ;  /* 0x000000ff0400720c */ /* 0x000fe40003f05270 */
[----:B------:R-:W-:Y:S02]  /*0b40*/  IADD3.X R7, PT, PT, RZ, R7, RZ, P2, !PT ;  /* 0x00000007ff077210 */ /* 0x000fe400017fe4ff */
[----:B0-----:R-:W-:Y:S02]  /*0b50*/  MOV R2, R8 ;  /* 0x0000000800027202 */ /* 0x001fe40000000f00 */
[----:B------:R-:W-:Y:S02]  /*0b60*/  MOV R3, R9 ;  /* 0x0000000900037202 */ /* 0x000fe40000000f00 */
[----:B------:R-:W-:-:S03]  /*0b70*/  IADD3 R8, P1, PT, R8, 0x4, RZ ;  /* 0x0000000408087810 */ /* 0x000fc60007f3e0ff */
[----:B------:R2:W-:Y:S01]  /*0b80*/  STG.E desc[UR4][R2.64], R0 ;  /* 0x0000000002007986 */ /* 0x0005e2000c101904 */
[----:B------:R-:W-:Y:S01]  /*0b90*/  IADD3.X R9, PT, PT, RZ, R9, RZ, P1, !PT ;  /* 0x00000009ff097210 */ /* 0x000fe20000ffe4ff */
[----:B--2---:R-:W-:Y:S01]  /*0ba0*/  FADD R0, R5, R0 ;  /* 0x0000000005007221 */ /* 0x004fe20000000000 */
[----:B------:R-:W-:Y:S07]  /*0bb0*/  @P0 BRA `(.L_x_4) ;  /* 0xfffffffc00c80947 */ /* 0x000fee000383ffff */
[----:B------:R-:W-:Y:S05]  /*0bc0*/  EXIT ;  /* 0x000000000000794d */ /* 0x000fea0003800000 */
.L_x_5:
[----:B------:R-:W-:-:S00]  /*0bd0*/  BRA `(.L_x_5) ;  /* 0xfffffffc00fc7947 */ /* 0x000fc0000383ffff */
[----:B------:R-:W-:-:S00]  /*0be0*/  NOP ;  /* 0x0000000000007918 */ /* 0x000fc00000000000 */
        /* <DEDUP_REMOVED lines=9> */
.L_x_8:


//--------------------- .text._Z9rearrangePfS_ii  --------------------------
	.section	.text._Z9rearrangePfS_ii,"ax",@progbits
	.align	128
        .global         _Z9rearrangePfS_ii
        .type           _Z9rearrangePfS_ii,@function
        .size           _Z9rearrangePfS_ii,(.L_x_9 - _Z9rearrangePfS_ii)
        .other          _Z9rearrangePfS_ii,@"STO_CUDA_ENTRY STV_DEFAULT"
_Z9rearrangePfS_ii:
.text._Z9rearrangePfS_ii:
[----:B------:R-:W-:Y:S01]  /*0000*/  LDC R1, c[0x0][0x37c] ;  /* 0x0000df00ff017b82 */ /* 0x000fe20000000800 */
[----:B------:R-:W0:Y:S07]  /*0010*/  S2R R2, SR_TID.X ;  /* 0x0000000000027919 */ /* 0x000e2e0000002100 */
[----:B------:R-:W1:Y:S01]  /*0020*/  LDC R0, c[0x0][0x364] ;  /* 0x0000d900ff007b82 */ /* 0x000e620000000800 */
[----:B------:R-:W2:Y:S01]  /*0030*/  LDCU.64 UR6, c[0x0][0x390] ;  /* 0x00007200ff0677ac */ /* 0x000ea20008000a00 */
[----:B------:R-:W1:Y:S06]  /*0040*/  S2R R3, SR_TID.Y ;  /* 0x0000000000037919 */ /* 0x000e6c0000002200 */
[----:B------:R-:W0:Y:S08]  /*0050*/  S2UR UR5, SR_CTAID.X ;  /* 0x00000000000579c3 */ /* 0x000e300000002500 */
[----:B------:R-:W0:Y:S08]  /*0060*/  LDC R7, c[0x0][0x360] ;  /* 0x0000d800ff077b82 */ /* 0x000e300000000800 */
[----:B------:R-:W1:Y:S01]  /*0070*/  S2UR UR4, SR_CTAID.Y ;  /* 0x00000000000479c3 */ /* 0x000e620000002600 */
[----:B0-----:R-:W-:-:S05]  /*0080*/  IMAD R7, R7, UR5, R2 ;  /* 0x0000000507077c24 */ /* 0x001fca000f8e0202 */
[----:B--2---:R-:W-:Y:S01]  /*0090*/  ISETP.GE.AND P0, PT, R7, UR7, PT ;  /* 0x0000000707007c0c */ /* 0x004fe2000bf06270 */
[----:B-1----:R-:W-:-:S05]  /*00a0*/  IMAD R0, R0, UR4, R3 ;  /* 0x0000000400007c24 */ /* 0x002fca000f8e0203 */
[----:B------:R-:W-:-:S13]  /*00b0*/  ISETP.GE.OR P0, PT, R0, UR6, P0 ;  /* 0x0000000600007c0c */ /* 0x000fda0008706670 */
[----:B------:R-:W-:Y:S05]  /*00c0*/  @P0 EXIT ;  /* 0x000000000000094d */ /* 0x000fea0003800000 */
[----:B------:R-:W-:Y:S02]  /*00d0*/  ULEA.HI UR4, UR7, UR7, URZ, 0x1 ;  /* 0x0000000707047291 */ /* 0x000fe4000f8f08ff */
[----:B------:R-:W-:Y:S02]  /*00e0*/  USHF.R.U32.HI UR5, URZ, 0x1, UR6 ;  /* 0x00000001ff057899 */ /* 0x000fe40008011606 */
[----:B------:R-:W-:-:S04]  /*00f0*/  USHF.R.S32.HI UR4, URZ, 0x1, UR4 ;  /* 0x00000001ff047899 */ /* 0x000fc80008011404 */
[C---:B------:R-:W-:Y:S01]  /*0100*/  ISETP.GE.U32.AND P0, PT, R0.reuse, UR5, PT ;  /* 0x0000000500007c0c */ /* 0x040fe2000bf06070 */
[----:B------:R-:W-:Y:S01]  /*0110*/  VIADD R2, R0, -UR5 ;  /* 0x8000000500027c36 */ /* 0x000fe20008000000 */
[C---:B------:R-:W-:Y:S01]  /*0120*/  ISETP.GE.AND P1, PT, R7.reuse, UR4, PT ;  /* 0x0000000407007c0c */ /* 0x040fe2000bf26270 */
[----:B------:R-:W-:-:S03]  /*0130*/  VIADD R3, R7, -UR4 ;  /* 0x8000000407037c36 */ /* 0x000fc60008000000 */
[----:B------:R-:W-:Y:S01]  /*0140*/  LEA R4, R2, 0x1, 0x1 ;  /* 0x0000000102047811 */ /* 0x000fe200078e08ff */
[----:B------:R-:W0:Y:S01]  /*0150*/  LDCU.64 UR4, c[0x0][0x358] ;  /* 0x00006b00ff0477ac */ /* 0x000e220008000a00 */
[----:B------:R-:W-:-:S05]  /*0160*/  LEA R5, R3, 0x1, 0x1 ;  /* 0x0000000103057811 */ /* 0x000fca00078e08ff */
[----:B------:R-:W-:Y:S02]  /*0170*/  @!P0 SHF.L.U32 R4, R0, 0x1, RZ ;  /* 0x0000000100048819 */ /* 0x000fe400000006ff */
[----:B------:R-:W-:-:S04]  /*0180*/  @!P1 SHF.L.U32 R5, R7, 0x1, RZ ;  /* 0x0000000107059819 */ /* 0x000fc800000006ff */
[----:B------:R-:W-:-:S04]  /*0190*/  ISETP.GE.AND P0, PT, R5, UR7, PT ;  /* 0x0000000705007c0c */ /* 0x000fc8000bf06270 */
[----:B------:R-:W-:-:S13]  /*01a0*/  ISETP.GE.OR P0, PT, R4, UR6, P0 ;  /* 0x0000000604007c0c */ /* 0x000fda0008706670 */
[----:B0-----:R-:W-:Y:S05]  /*01b0*/  @P0 BRA `(.L_x_6) ;  /* 0x0000000000240947 */ /* 0x001fea0003800000 */
[----:B------:R-:W0:Y:S01]  /*01c0*/  LDC.64 R2, c[0x0][0x380] ;  /* 0x0000e000ff027b82 */ /* 0x000e220000000a00 */
[----:B------:R-:W-:-:S04]  /*01d0*/  IMAD R5, R4, UR7, R5 ;  /* 0x0000000704057c24 */ /* 0x000fc8000f8e0205 */
[----:B0-----:R-:W-:-:S03]  /*01e0*/  IMAD.WIDE R2, R5, 0x4, R2 ;  /* 0x0000000405027825 */ /* 0x001fc600078e0202 */
[----:B------:R-:W0:Y:S03]  /*01f0*/  LDC.64 R4, c[0x0][0x388] ;  /* 0x0000e200ff047b82 */ /* 0x000e260000000a00 */
[----:B------:R-:W2:Y:S01]  /*0200*/  LDG.E R3, desc[UR4][R2.64] ;  /* 0x0000000402037981 */ /* 0x000ea2000c1e1900 */
[----:B------:R-:W-:-:S04]  /*0210*/  IMAD R7, R0, UR7, R7 ;  /* 0x0000000700077c24 */ /* 0x000fc8000f8e0207 */
[----:B0-----:R-:W-:-:S05]  /*0220*/  IMAD.WIDE R4, R7, 0x4, R4 ;  /* 0x0000000407047825 */ /* 0x001fca00078e0204 */
[----:B--2---:R-:W-:Y:S01]  /*0230*/  STG.E desc[UR4][R4.64], R3 ;  /* 0x0000000304007986 */ /* 0x004fe2000c101904 */
[----:B------:R-:W-:Y:S05]  /*0240*/  EXIT ;  /* 0x000000000000794d */ /* 0x000fea0003800000 */
.L_x_6:
[----:B------:R-:W0:Y:S01]  /*0250*/  LDC.64 R2, c[0x0][0x388] ;  /* 0x0000e200ff027b82 */ /* 0x000e220000000a00 */
[----:B------:R-:W-:-:S04]  /*0260*/  IMAD R7, R0, UR7, R7 ;  /* 0x0000000700077c24 */ /* 0x000fc8000f8e0207 */
[----:B0-----:R-:W-:-:S05]  /*0270*/  IMAD.WIDE R2, R7, 0x4, R2 ;  /* 0x0000000407027825 */ /* 0x001fca00078e0202 */
[----:B------:R-:W-:Y:S01]  /*0280*/  STG.E desc[UR4][R2.64], RZ ;  /* 0x000000ff02007986 */ /* 0x000fe2000c101904 */
[----:B------:R-:W-:Y:S05]  /*0290*/  EXIT ;  /* 0x000000000000794d */ /* 0x000fea0003800000 */
.L_x_7:
        /* <DEDUP_REMOVED lines=14> */
.L_x_9:


//--------------------- .nv.shared.reserved.0     --------------------------
	.section	.nv.shared.reserved.0,"aw",@nobits
	.weak		__nv_reservedSMEM_offset_0_alias
	.size		__nv_reservedSMEM_offset_0_alias, 0, 64
	.other		__nv_reservedSMEM_offset_0_alias,@"STO_CUDA_RESERVED_SHARED STV_DEFAULT"
__nv_reservedSMEM_offset_0_alias:
	.zero		0
	.zero		64


//--------------------- .nv.constant0._Z14exclusive_scanPfS_ii --------------------------
	.section	.nv.constant0._Z14exclusive_scanPfS_ii,"a",@progbits
	.sectionflags	@""
	.align	4
.nv.constant0._Z14exclusive_scanPfS_ii:
	.zero		920


//--------------------- .nv.constant0._Z9rearrangePfS_ii --------------------------
	.section	.nv.constant0._Z9rearrangePfS_ii,"a",@progbits
	.sectionflags	@""
	.align	4
.nv.constant0._Z9rearrangePfS_ii:
	.zero		920


//--------------------- SYMBOLS --------------------------

	.type		.nv.reservedSmem.offset0,@object
	.size		.nv.reservedSmem.offset0,0x4
